	.headerflags	@"EF_CUDA_TEXMODE_UNIFIED EF_CUDA_64BIT_ADDRESS EF_CUDA_ACCELERATORS EF_CUDA_SM90 EF_CUDA_VIRTUAL_SM(EF_CUDA_SM90)"
	.elftype	@"ET_EXEC"


//--------------------- .nv.info                  --------------------------
	.section	.nv.info,"",@"SHT_CUDA_INFO"
	.align	4


	//----- nvinfo : EIATTR_REGCOUNT
	.align		4
        /*0000*/ 	.byte	0x04, 0x2f
        /*0002*/ 	.short	(.L_1 - .L_0)
	.align		4
.L_0:
        /*0004*/ 	.word	index@(triton_poi_fused_add_clamp_29)
        /*0008*/ 	.word	0x00000008


	//----- nvinfo : EIATTR_MIN_STACK_SIZE
	.align		4
.L_1:
        /*000c*/ 	.byte	0x04, 0x12
        /*000e*/ 	.short	(.L_3 - .L_2)
	.align		4
.L_2:
        /*0010*/ 	.word	index@(triton_poi_fused_add_clamp_29)
        /*0014*/ 	.word	0x00000000


	//----- nvinfo : EIATTR_FRAME_SIZE
	.align		4
.L_3:
        /*0018*/ 	.byte	0x04, 0x11
        /*001a*/ 	.short	(.L_5 - .L_4)
	.align		4
.L_4:
        /*001c*/ 	.word	index@(triton_poi_fused_add_clamp_29)
        /*0020*/ 	.word	0x00000000


	//----- nvinfo : EIATTR_MIN_STACK_SIZE
	.align		4
.L_5:
        /*0024*/ 	.byte	0x04, 0x12
        /*0026*/ 	.short	(.L_7 - .L_6)
	.align		4
.L_6:
        /*0028*/ 	.word	index@(triton_poi_fused_add_clamp_29)
        /*002c*/ 	.word	0x00000000
.L_7:


//--------------------- .nv.info.triton_poi_fused_add_clamp_29 --------------------------
	.section	.nv.info.triton_poi_fused_add_clamp_29,"",@"SHT_CUDA_INFO"
	.sectionflags	@""
	.align	4


	//----- nvinfo : EIATTR_CUDA_API_VERSION
	.align		4
        /*0000*/ 	.byte	0x04, 0x37
        /*0002*/ 	.short	(.L_9 - .L_8)
.L_8:
        /*0004*/ 	.word	0x0000007c


	//----- nvinfo : EIATTR_KPARAM_INFO
	.align		4
.L_9:
        /*0008*/ 	.byte	0x04, 0x17
        /*000a*/ 	.short	(.L_11 - .L_10)
.L_10:
        /*000c*/ 	.word	0x00000000
        /*0010*/ 	.short	0x0001
        /*0012*/ 	.short	0x0008
        /*0014*/ 	.byte	0x00, 0xf0, 0x11, 0x00


	//----- nvinfo : EIATTR_KPARAM_INFO
	.align		4
.L_11:
        /*0018*/ 	.byte	0x04, 0x17
        /*001a*/ 	.short	(.L_13 - .L_12)
.L_12:
        /*001c*/ 	.word	0x00000000
        /*0020*/ 	.short	0x0000
        /*0022*/ 	.short	0x0000
        /*0024*/ 	.byte	0x00, 0xf4, 0x21, 0x00


	//----- nvinfo : EIATTR_SPARSE_MMA_MASK
	.align		4
.L_13:
        /*0028*/ 	.byte	0x03, 0x50
        /*002a*/ 	.short	0x0000


	//----- nvinfo : EIATTR_MAXREG_COUNT
	.align		4
        /*002c*/ 	.byte	0x03, 0x1b
        /*002e*/ 	.short	0x00ff


	//----- nvinfo : EIATTR_EXIT_INSTR_OFFSETS
	.align		4
        /*0030*/ 	.byte	0x04, 0x1c
        /*0032*/ 	.short	(.L_15 - .L_14)


	//   ....[0]....
.L_14:
        /*0034*/ 	.word	0x00000120


	//   ....[1]....
        /*0038*/ 	.word	0x00000150


	//----- nvinfo : EIATTR_REQNTID
	.align		4
.L_15:
        /*003c*/ 	.byte	0x04, 0x10
        /*003e*/ 	.short	(.L_17 - .L_16)
.L_16:
        /*0040*/ 	.word	0x00000020
        /*0044*/ 	.word	0x00000001
        /*0048*/ 	.word	0x00000001


	//----- nvinfo : EIATTR_CBANK_PARAM_SIZE
	.align		4
.L_17:
        /*004c*/ 	.byte	0x03, 0x19
        /*004e*/ 	.short	0x000c


	//----- nvinfo : EIATTR_PARAM_CBANK
	.align		4
        /*0050*/ 	.byte	0x04, 0x0a
        /*0052*/ 	.short	(.L_19 - .L_18)
	.align		4
.L_18:
        /*0054*/ 	.word	index@(.nv.constant0.triton_poi_fused_add_clamp_29)
        /*0058*/ 	.short	0x0210
        /*005a*/ 	.short	0x000c


	//----- nvinfo : EIATTR_SW_WAR
	.align		4
.L_19:
        /*005c*/ 	.byte	0x04, 0x36
        /*005e*/ 	.short	(.L_21 - .L_20)
.L_20:
        /*0060*/ 	.word	0x00000008
.L_21:


//--------------------- .nv.callgraph             --------------------------
	.section	.nv.callgraph,"",@"SHT_CUDA_CALLGRAPH"
	.align	4
	.sectionentsize	8
	.align		4
        /*0000*/ 	.word	0x00000000
	.align		4
        /*0004*/ 	.word	0xffffffff
	.align		4
        /*0008*/ 	.word	0x00000000
	.align		4
        /*000c*/ 	.word	0xfffffffe
	.align		4
        /*0010*/ 	.word	0x00000000
	.align		4
        /*0014*/ 	.word	0xfffffffd
	.align		4
        /*0018*/ 	.word	0x00000000
	.align		4
        /*001c*/ 	.word	0xfffffffc


//--------------------- .text.triton_poi_fused_add_clamp_29 --------------------------
	.section	.text.triton_poi_fused_add_clamp_29,"ax",@progbits
	.align	128
        .global         triton_poi_fused_add_clamp_29
        .type           triton_poi_fused_add_clamp_29,@function
        .size           triton_poi_fused_add_clamp_29,(.L_x_1 - triton_poi_fused_add_clamp_29)
        .other          triton_poi_fused_add_clamp_29,@"STO_CUDA_ENTRY STV_DEFAULT"
triton_poi_fused_add_clamp_29:
.text.triton_poi_fused_add_clamp_29:
[----:B------:R-:W0:Y:S02]  /*0000*/  LDC R1, c[0x0][0x28] ;  /* 0x00000a00ff017b82 */ /* 0x000e240000000800 */
[----:B------:R-:W1:Y:S01]  /*0010*/  S2R R2, SR_TID.X ;  /* 0x0000000000027919 */ /* 0x000e620000002100 */
[----:B------:R-:W-:Y:S01]  /*0020*/  IMAD.MOV.U32 R5, RZ, RZ, 0x40000000 ;  /* 0x40000000ff057424 */ /* 0x000fe200078e00ff */
[----:B------:R-:W2:Y:S01]  /*0030*/  S2R R3, SR_CTAID.X ;  /* 0x0000000000037919 */ /* 0x000ea20000002500 */
[C---:B-1----:R-:W-:Y:S02]  /*0040*/  LOP3.LUT R0, R2.reuse, 0x7, RZ, 0xc0, !PT ;  /* 0x0000000702007812 */ /* 0x042fe400078ec0ff */
[----:B------:R-:W-:-:S03]  /*0050*/  LOP3.LUT P0, RZ, R2, 0x18, RZ, 0xc0, !PT ;  /* 0x0000001802ff7812 */ /* 0x000fc6000780c0ff */
[----:B--2---:R-:W-:-:S05]  /*0060*/  IMAD R3, R3, 0x8, R0 ;  /* 0x0000000803037824 */ /* 0x004fca00078e0200 */
[----:B------:R-:W-:Y:S02]  /*0070*/  I2FP.F32.S32 R0, R3 ;  /* 0x0000000300007245 */ /* 0x000fe40000201400 */
[----:B------:R-:W-:-:S03]  /*0080*/  ISETP.LT.AND P0, PT, R3, 0x8, !P0 ;  /* 0x000000080300780c */ /* 0x000fc60004701270 */
[----:B------:R-:W-:-:S04]  /*0090*/  FADD R0, R0, 0.5 ;  /* 0x3f00000000007421 */ /* 0x000fc80000000000 */
[----:B------:R-:W-:Y:S02]  /*00a0*/  FFMA R0, R0, R5, -0.5 ;  /* 0xbf00000000007423 */ /* 0x000fe40000000005 */
[----:B------:R-:W1:Y:S03]  /*00b0*/  LDC.64 R4, c[0x0][0x210] ;  /* 0x00008400ff047b82 */ /* 0x000e660000000a00 */
[----:B------:R-:W-:-:S06]  /*00c0*/  FMNMX R0, RZ, R0, !PT ;  /* 0x00000000ff007209 */ /* 0x000fcc0007800000 */
[----:B------:R-:W2:Y:S02]  /*00d0*/  F2I.TRUNC.NTZ R0, R0 ;  /* 0x0000000000007305 */ /* 0x000ea4000020f100 */
[----:B--2---:R-:W-:Y:S01]  /*00e0*/  VIMNMX R2, R0, 0xe, PT ;  /* 0x0000000e00027848 */ /* 0x004fe20003fe0100 */
[----:B-1----:R-:W-:-:S04]  /*00f0*/  IMAD.WIDE R4, R3, 0x8, R4 ;  /* 0x0000000803047825 */ /* 0x002fc800078e0204 */
[----:B------:R-:W-:-:S05]  /*0100*/  VIADD R2, R2, 0x1 ;  /* 0x0000000102027836 */ /* 0x000fca0000000000 */
[----:B------:R-:W-:Y:S01]  /*0110*/  SHF.R.S32.HI R3, RZ, 0x1f, R2 ;  /* 0x0000001fff037819 */ /* 0x000fe20000011402 */
[----:B------:R-:W-:Y:S06]  /*0120*/  @!P0 EXIT ;  /* 0x000000000000894d */ /* 0x000fec0003800000 */
[----:B------:R-:W-:Y:S02]  /*0130*/  ULDC.64 UR4, c[0x0][0x208] ;  /* 0x0000820000047ab9 */ /* 0x000fe40000000a00 */
[----:B------:R-:W-:Y:S01]  /*0140*/  STG.E.64 desc[UR4][R4.64], R2 ;  /* 0x0000000204007986 */ /* 0x000fe2000c101b04 */
[----:B------:R-:W-:Y:S05]  /*0150*/  EXIT ;  /* 0x000000000000794d */ /* 0x000fea0003800000 */
.L_x_0:
[----:B------:R-:W-:-:S00]  /*0160*/  BRA `(.L_x_0) ;  /* 0xfffffffc00fc7947 */ /* 0x000fc0000383ffff */
[----:B------:R-:W-:-:S00]  /*0170*/  NOP ;  /* 0x0000000000007918 */ /* 0x000fc00000000000 */
        /* <DEDUP_REMOVED lines=8> */
.L_x_1:


//--------------------- .nv.constant0.triton_poi_fused_add_clamp_29 --------------------------
	.section	.nv.constant0.triton_poi_fused_add_clamp_29,"a",@progbits
	.sectionflags	@""
	.align	4
.nv.constant0.triton_poi_fused_add_clamp_29:
	.zero		540
